	.headerflags	@"EF_CUDA_TEXMODE_UNIFIED EF_CUDA_64BIT_ADDRESS EF_CUDA_ACCELERATORS EF_CUDA_SM90 EF_CUDA_VIRTUAL_SM(EF_CUDA_SM90)"
	.elftype	@"ET_EXEC"


//--------------------- .nv.info                  --------------------------
	.section	.nv.info,"",@"SHT_CUDA_INFO"
	.align	4


	//----- nvinfo : EIATTR_REGCOUNT
	.align		4
        /*0000*/ 	.byte	0x04, 0x2f
        /*0002*/ 	.short	(.L_3 - .L_2)
	.align		4
.L_2:
        /*0004*/ 	.word	index@(triton_poi_fused__native_batch_norm_legit_no_training_add_convolution_leaky_relu_21)
        /*0008*/ 	.word	0x00000018


	//----- nvinfo : EIATTR_MIN_STACK_SIZE
	.align		4
.L_3:
        /*000c*/ 	.byte	0x04, 0x12
        /*000e*/ 	.short	(.L_5 - .L_4)
	.align		4
.L_4:
        /*0010*/ 	.word	index@(triton_poi_fused__native_batch_norm_legit_no_training_add_convolution_leaky_relu_21)
        /*0014*/ 	.word	0x00000000


	//----- nvinfo : EIATTR_FRAME_SIZE
	.align		4
.L_5:
        /*0018*/ 	.byte	0x04, 0x11
        /*001a*/ 	.short	(.L_7 - .L_6)
	.align		4
.L_6:
        /*001c*/ 	.word	index@(triton_poi_fused__native_batch_norm_legit_no_training_add_convolution_leaky_relu_21)
        /*0020*/ 	.word	0x00000000


	//----- nvinfo : EIATTR_MIN_STACK_SIZE
	.align		4
.L_7:
        /*0024*/ 	.byte	0x04, 0x12
        /*0026*/ 	.short	(.L_9 - .L_8)
	.align		4
.L_8:
        /*0028*/ 	.word	index@(triton_poi_fused__native_batch_norm_legit_no_training_add_convolution_leaky_relu_21)
        /*002c*/ 	.word	0x00000000
.L_9:


//--------------------- .nv.info.triton_poi_fused__native_batch_norm_legit_no_training_add_convolution_leaky_relu_21 --------------------------
	.section	.nv.info.triton_poi_fused__native_batch_norm_legit_no_training_add_convolution_leaky_relu_21,"",@"SHT_CUDA_INFO"
	.sectionflags	@""
	.align	4


	//----- nvinfo : EIATTR_CUDA_API_VERSION
	.align		4
        /*0000*/ 	.byte	0x04, 0x37
        /*0002*/ 	.short	(.L_11 - .L_10)
.L_10:
        /*0004*/ 	.word	0x0000007c


	//----- nvinfo : EIATTR_KPARAM_INFO
	.align		4
.L_11:
        /*0008*/ 	.byte	0x04, 0x17
        /*000a*/ 	.short	(.L_13 - .L_12)
.L_12:
        /*000c*/ 	.word	0x00000000
        /*0010*/ 	.short	0x0008
        /*0012*/ 	.short	0x0040
        /*0014*/ 	.byte	0x00, 0xf0, 0x11, 0x00


	//----- nvinfo : EIATTR_KPARAM_INFO
	.align		4
.L_13:
        /*0018*/ 	.byte	0x04, 0x17
        /*001a*/ 	.short	(.L_15 - .L_14)
.L_14:
        /*001c*/ 	.word	0x00000000
        /*0020*/ 	.short	0x0007
        /*0022*/ 	.short	0x0038
        /*0024*/ 	.byte	0x00, 0xf4, 0x21, 0x00


	//----- nvinfo : EIATTR_KPARAM_INFO
	.align		4
.L_15:
        /*0028*/ 	.byte	0x04, 0x17
        /*002a*/ 	.short	(.L_17 - .L_16)
.L_16:
        /*002c*/ 	.word	0x00000000
        /*0030*/ 	.short	0x0006
        /*0032*/ 	.short	0x0030
        /*0034*/ 	.byte	0x00, 0xf4, 0x21, 0x00


	//----- nvinfo : EIATTR_KPARAM_INFO
	.align		4
.L_17:
        /*0038*/ 	.byte	0x04, 0x17
        /*003a*/ 	.short	(.L_19 - .L_18)
.L_18:
        /*003c*/ 	.word	0x00000000
        /*0040*/ 	.short	0x0005
        /*0042*/ 	.short	0x0028
        /*0044*/ 	.byte	0x00, 0xf4, 0x21, 0x00


	//----- nvinfo : EIATTR_KPARAM_INFO
	.align		4
.L_19:
        /*0048*/ 	.byte	0x04, 0x17
        /*004a*/ 	.short	(.L_21 - .L_20)
.L_20:
        /*004c*/ 	.word	0x00000000
        /*0050*/ 	.short	0x0004
        /*0052*/ 	.short	0x0020
        /*0054*/ 	.byte	0x00, 0xf4, 0x21, 0x00


	//----- nvinfo : EIATTR_KPARAM_INFO
	.align		4
.L_21:
        /*0058*/ 	.byte	0x04, 0x17
        /*005a*/ 	.short	(.L_23 - .L_22)
.L_22:
        /*005c*/ 	.word	0x00000000
        /*0060*/ 	.short	0x0003
        /*0062*/ 	.short	0x0018
        /*0064*/ 	.byte	0x00, 0xf4, 0x21, 0x00


	//----- nvinfo : EIATTR_KPARAM_INFO
	.align		4
.L_23:
        /*0068*/ 	.byte	0x04, 0x17
        /*006a*/ 	.short	(.L_25 - .L_24)
.L_24:
        /*006c*/ 	.word	0x00000000
        /*0070*/ 	.short	0x0002
        /*0072*/ 	.short	0x0010
        /*0074*/ 	.byte	0x00, 0xf4, 0x21, 0x00


	//----- nvinfo : EIATTR_KPARAM_INFO
	.align		4
.L_25:
        /*0078*/ 	.byte	0x04, 0x17
        /*007a*/ 	.short	(.L_27 - .L_26)
.L_26:
        /*007c*/ 	.word	0x00000000
        /*0080*/ 	.short	0x0001
        /*0082*/ 	.short	0x0008
        /*0084*/ 	.byte	0x00, 0xf4, 0x21, 0x00


	//----- nvinfo : EIATTR_KPARAM_INFO
	.align		4
.L_27:
        /*0088*/ 	.byte	0x04, 0x17
        /*008a*/ 	.short	(.L_29 - .L_28)
.L_28:
        /*008c*/ 	.word	0x00000000
        /*0090*/ 	.short	0x0000
        /*0092*/ 	.short	0x0000
        /*0094*/ 	.byte	0x00, 0xf4, 0x21, 0x00


	//----- nvinfo : EIATTR_SPARSE_MMA_MASK
	.align		4
.L_29:
        /*0098*/ 	.byte	0x03, 0x50
        /*009a*/ 	.short	0x0000


	//----- nvinfo : EIATTR_MAXREG_COUNT
	.align		4
        /*009c*/ 	.byte	0x03, 0x1b
        /*009e*/ 	.short	0x00ff


	//----- nvinfo : EIATTR_EXIT_INSTR_OFFSETS
	.align		4
        /*00a0*/ 	.byte	0x04, 0x1c
        /*00a2*/ 	.short	(.L_31 - .L_30)


	//   ....[0]....
.L_30:
        /*00a4*/ 	.word	0x00000480


	//----- nvinfo : EIATTR_REQNTID
	.align		4
.L_31:
        /*00a8*/ 	.byte	0x04, 0x10
        /*00aa*/ 	.short	(.L_33 - .L_32)
.L_32:
        /*00ac*/ 	.word	0x00000100
        /*00b0*/ 	.word	0x00000001
        /*00b4*/ 	.word	0x00000001


	//----- nvinfo : EIATTR_CBANK_PARAM_SIZE
	.align		4
.L_33:
        /*00b8*/ 	.byte	0x03, 0x19
        /*00ba*/ 	.short	0x0044


	//----- nvinfo : EIATTR_PARAM_CBANK
	.align		4
        /*00bc*/ 	.byte	0x04, 0x0a
        /*00be*/ 	.short	(.L_35 - .L_34)
	.align		4
.L_34:
        /*00c0*/ 	.word	index@(.nv.constant0.triton_poi_fused__native_batch_norm_legit_no_training_add_convolution_leaky_relu_21)
        /*00c4*/ 	.short	0x0210
        /*00c6*/ 	.short	0x0044


	//----- nvinfo : EIATTR_SW_WAR
	.align		4
.L_35:
        /*00c8*/ 	.byte	0x04, 0x36
        /*00ca*/ 	.short	(.L_37 - .L_36)
.L_36:
        /*00cc*/ 	.word	0x00000008
.L_37:


//--------------------- .nv.callgraph             --------------------------
	.section	.nv.callgraph,"",@"SHT_CUDA_CALLGRAPH"
	.align	4
	.sectionentsize	8
	.align		4
        /*0000*/ 	.word	0x00000000
	.align		4
        /*0004*/ 	.word	0xffffffff
	.align		4
        /*0008*/ 	.word	0x00000000
	.align		4
        /*000c*/ 	.word	0xfffffffe
	.align		4
        /*0010*/ 	.word	0x00000000
	.align		4
        /*0014*/ 	.word	0xfffffffd
	.align		4
        /*0018*/ 	.word	0x00000000
	.align		4
        /*001c*/ 	.word	0xfffffffc


//--------------------- .nv.constant4             --------------------------
	.section	.nv.constant4,"a",@progbits
	.align	8
	.align		8
.nv.constant4:
        /*0000*/ 	.dword	_$_str
	.align		8
        /*0008*/ 	.dword	_$_str_$_2


//--------------------- .text.triton_poi_fused__native_batch_norm_legit_no_training_add_convolution_leaky_relu_21 --------------------------
	.section	.text.triton_poi_fused__native_batch_norm_legit_no_training_add_convolution_leaky_relu_21,"ax",@progbits
	.align	128
        .global         triton_poi_fused__native_batch_norm_legit_no_training_add_convolution_leaky_relu_21
        .type           triton_poi_fused__native_batch_norm_legit_no_training_add_convolution_leaky_relu_21,@function
        .size           triton_poi_fused__native_batch_norm_legit_no_training_add_convolution_leaky_relu_21,(.L_x_1 - triton_poi_fused__native_batch_norm_legit_no_training_add_convolution_leaky_relu_21)
        .other          triton_poi_fused__native_batch_norm_legit_no_training_add_convolution_leaky_relu_21,@"STO_CUDA_ENTRY STV_DEFAULT"
triton_poi_fused__native_batch_norm_legit_no_training_add_convolution_leaky_relu_21:
.text.triton_poi_fused__native_batch_norm_legit_no_training_add_convolution_leaky_relu_21:
[----:B------:R-:W-:Y:S01]  /*0000*/  LDC R1, c[0x0][0x28] ;  /* 0x00000a00ff017b82 */ /* 0x000fe20000000800 */
[----:B------:R-:W1:Y:S07]  /*0010*/  S2R R0, SR_TID.X ;  /* 0x0000000000007919 */ /* 0x000e6e0000002100 */
[----:B------:R-:W2:Y:S01]  /*0020*/  LDC.64 R4, c[0x0][0x238] ;  /* 0x00008e00ff047b82 */ /* 0x000ea20000000a00 */
[----:B------:R-:W-:Y:S01]  /*0030*/  ULDC.64 UR4, c[0x0][0x208] ;  /* 0x0000820000047ab9 */ /* 0x000fe20000000a00 */
[----:B------:R-:W3:Y:S06]  /*0040*/  S2R R7, SR_CTAID.X ;  /* 0x0000000000077919 */ /* 0x000eec0000002500 */
[----:B------:R-:W4:Y:S08]  /*0050*/  LDC.64 R8, c[0x0][0x228] ;  /* 0x00008a00ff087b82 */ /* 0x000f300000000a00 */
[----:B------:R-:W5:Y:S08]  /*0060*/  LDC.64 R10, c[0x0][0x220] ;  /* 0x00008800ff0a7b82 */ /* 0x000f700000000a00 */
[----:B------:R-:W5:Y:S01]  /*0070*/  LDC.64 R12, c[0x0][0x230] ;  /* 0x00008c00ff0c7b82 */ /* 0x000f620000000a00 */
[----:B-1----:R-:W-:-:S07]  /*0080*/  SHF.L.U32 R0, R0, 0x1, RZ ;  /* 0x0000000100007819 */ /* 0x002fce00000006ff */
[----:B------:R-:W1:Y:S01]  /*0090*/  LDC.64 R16, c[0x0][0x248] ;  /* 0x00009200ff107b82 */ /* 0x000e620000000a00 */
[----:B---3--:R-:W-:Y:S02]  /*00a0*/  SHF.R.S32.HI R3, RZ, 0x16, R7 ;  /* 0x00000016ff037819 */ /* 0x008fe40000011407 */
[----:B------:R-:W-:Y:S02]  /*00b0*/  LOP3.LUT R0, R0, 0x1fe, RZ, 0xc0, !PT ;  /* 0x000001fe00007812 */ /* 0x000fe400078ec0ff */
[----:B------:R-:W-:-:S03]  /*00c0*/  SGXT R3, R3, 0x1 ;  /* 0x000000010303781a */ /* 0x000fc60000000200 */
[----:B------:R-:W3:Y:S01]  /*00d0*/  LDC.64 R18, c[0x0][0x240] ;  /* 0x00009000ff127b82 */ /* 0x000ee20000000a00 */
[----:B------:R-:W-:-:S04]  /*00e0*/  LEA R0, R7, R0, 0x9 ;  /* 0x0000000007007211 */ /* 0x000fc800078e48ff */
[----:B------:R-:W-:-:S04]  /*00f0*/  LEA.HI R3, R3, R0, RZ, 0x7 ;  /* 0x0000000003037211 */ /* 0x000fc800078f38ff */
[----:B------:R-:W-:-:S04]  /*0100*/  LOP3.LUT R3, R3, 0xffffff80, RZ, 0xc0, !PT ;  /* 0xffffff8003037812 */ /* 0x000fc800078ec0ff */
[----:B------:R-:W-:Y:S02]  /*0110*/  IADD3 R14, R0, -R3, RZ ;  /* 0x80000003000e7210 */ /* 0x000fe40007ffe0ff */
[----:B------:R-:W1:Y:S03]  /*0120*/  LDC.64 R2, c[0x0][0x210] ;  /* 0x00008400ff027b82 */ /* 0x000e660000000a00 */
[----:B--2---:R-:W-:-:S06]  /*0130*/  IMAD.WIDE R4, R14, 0x4, R4 ;  /* 0x000000040e047825 */ /* 0x004fcc00078e0204 */
[----:B------:R-:W2:Y:S01]  /*0140*/  LDG.E.EL.64 R4, desc[UR4][R4.64] ;  /* 0x0000000404047981 */ /* 0x000ea2000c2e1b00 */
[----:B----4-:R-:W-:-:S04]  /*0150*/  IMAD.WIDE R8, R14, 0x4, R8 ;  /* 0x000000040e087825 */ /* 0x010fc800078e0208 */
[----:B-----5:R-:W-:Y:S02]  /*0160*/  IMAD.WIDE R10, R0, 0x4, R10 ;  /* 0x00000004000a7825 */ /* 0x020fe400078e020a */
[----:B------:R-:W4:Y:S02]  /*0170*/  LDG.E.EL.64 R8, desc[UR4][R8.64] ;  /* 0x0000000408087981 */ /* 0x000f24000c2e1b00 */
[----:B0-----:R-:W-:Y:S02]  /*0180*/  IMAD.WIDE R12, R14, 0x4, R12 ;  /* 0x000000040e0c7825 */ /* 0x001fe400078e020c */
[----:B------:R-:W5:Y:S02]  /*0190*/  LDG.E.64 R10, desc[UR4][R10.64] ;  /* 0x000000040a0a7981 */ /* 0x000f64000c1e1b00 */
[----:B-1----:R-:W-:Y:S02]  /*01a0*/  IMAD.WIDE R2, R0, 0x4, R2 ;  /* 0x0000000400027825 */ /* 0x002fe400078e0202 */
[----:B------:R-:W4:Y:S04]  /*01b0*/  LDG.E.EL.64 R12, desc[UR4][R12.64] ;  /* 0x000000040c0c7981 */ /* 0x000f28000c2e1b00 */
[----:B------:R-:W4:Y:S01]  /*01c0*/  LDG.E.64 R6, desc[UR4][R2.64] ;  /* 0x0000000402067981 */ /* 0x000f22000c1e1b00 */
[----:B------:R-:W-:-:S04]  /*01d0*/  IMAD.WIDE R16, R14, 0x4, R16 ;  /* 0x000000040e107825 */ /* 0x000fc800078e0210 */
[----:B---3--:R-:W-:Y:S02]  /*01e0*/  IMAD.WIDE R18, R14, 0x4, R18 ;  /* 0x000000040e127825 */ /* 0x008fe400078e0212 */
[----:B------:R-:W3:Y:S04]  /*01f0*/  LDG.E.EL.64 R16, desc[UR4][R16.64] ;  /* 0x0000000410107981 */ /* 0x000ee8000c2e1b00 */
[----:B------:R0:W3:Y:S02]  /*0200*/  LDG.E.EL.64 R14, desc[UR4][R18.64] ;  /* 0x00000004120e7981 */ /* 0x0000e4000c2e1b00 */
[----:B0-----:R-:W-:Y:S01]  /*0210*/  HFMA2.MMA R18, -RZ, RZ, 1.625, 0 ;  /* 0x3e800000ff127435 */ /* 0x001fe200000001ff */
[----:B--2---:R-:W-:Y:S01]  /*0220*/  FADD R4, R4, 0.0010000000474974513054 ;  /* 0x3a83126f04047421 */ /* 0x004fe20000000000 */
[----:B------:R-:W-:-:S03]  /*0230*/  FADD R5, R5, 0.0010000000474974513054 ;  /* 0x3a83126f05057421 */ /* 0x000fc60000000000 */
[----:B------:R-:W0:Y:S08]  /*0240*/  MUFU.SQRT R20, R4 ;  /* 0x0000000400147308 */ /* 0x000e300000002000 */
[----:B------:R-:W1:Y:S01]  /*0250*/  MUFU.SQRT R21, R5 ;  /* 0x0000000500157308 */ /* 0x000e620000002000 */
[C---:B0-----:R-:W-:Y:S02]  /*0260*/  FSETP.GT.AND P0, PT, R20.reuse, 8.50705917302346158658e+37, PT ;  /* 0x7e8000001400780b */ /* 0x041fe40003f04000 */
[----:B------:R-:W-:-:S02]  /*0270*/  FSETP.GEU.AND P2, PT, R20, 1.175494350822287508e-38, PT ;  /* 0x008000001400780b */ /* 0x000fc40003f4e000 */
[C---:B-1----:R-:W-:Y:S02]  /*0280*/  FSETP.GT.AND P1, PT, R21.reuse, 8.50705917302346158658e+37, PT ;  /* 0x7e8000001500780b */ /* 0x042fe40003f24000 */
[----:B------:R-:W-:-:S07]  /*0290*/  FSETP.GEU.AND P3, PT, R21, 1.175494350822287508e-38, PT ;  /* 0x008000001500780b */ /* 0x000fce0003f6e000 */
[----:B------:R-:W-:-:S04]  /*02a0*/  @P0 FMUL R20, R20, 0.25 ;  /* 0x3e80000014140820 */ /* 0x000fc80000400000 */
[----:B------:R-:W-:Y:S01]  /*02b0*/  @!P2 FMUL R20, R20, 16777216 ;  /* 0x4b8000001414a820 */ /* 0x000fe20000400000 */
[----:B------:R-:W-:-:S04]  /*02c0*/  @P1 FMUL R21, R21, 0.25 ;  /* 0x3e80000015151820 */ /* 0x000fc80000400000 */
[----:B------:R-:W-:Y:S01]  /*02d0*/  @!P3 FMUL R21, R21, 16777216 ;  /* 0x4b8000001515b820 */ /* 0x000fe20000400000 */
[----:B------:R-:W0:Y:S01]  /*02e0*/  MUFU.RCP R20, R20 ;  /* 0x0000001400147308 */ /* 0x000e220000001000 */
[----:B------:R-:W-:-:S07]  /*02f0*/  FSEL R19, R18, 1, P0 ;  /* 0x3f80000012137808 */ /* 0x000fce0000000000 */
[----:B------:R-:W1:Y:S01]  /*0300*/  MUFU.RCP R21, R21 ;  /* 0x0000001500157308 */ /* 0x000e620000001000 */
[----:B------:R-:W-:Y:S01]  /*0310*/  FSEL R18, R18, 1, P1 ;  /* 0x3f80000012127808 */ /* 0x000fe20000800000 */
[----:B----4-:R-:W-:Y:S01]  /*0320*/  FADD R5, R6, R8 ;  /* 0x0000000806057221 */ /* 0x010fe20000000000 */
[----:B------:R-:W-:Y:S01]  /*0330*/  FADD R4, R7, R9 ;  /* 0x0000000907047221 */ /* 0x000fe20000000000 */
[----:B------:R-:W-:Y:S02]  /*0340*/  @!P2 FMUL R19, R19, 16777216 ;  /* 0x4b8000001313a820 */ /* 0x000fe40000400000 */
[----:B------:R-:W-:Y:S01]  /*0350*/  @!P3 FMUL R18, R18, 16777216 ;  /* 0x4b8000001212b820 */ /* 0x000fe20000400000 */
[----:B-----5:R-:W-:Y:S01]  /*0360*/  FADD R10, R10, R5 ;  /* 0x000000050a0a7221 */ /* 0x020fe20000000000 */
[----:B------:R-:W-:Y:S01]  /*0370*/  FADD R11, R11, R4 ;  /* 0x000000040b0b7221 */ /* 0x000fe20000000000 */
[----:B0-----:R-:W-:Y:S01]  /*0380*/  FMUL R19, R20, R19 ;  /* 0x0000001314137220 */ /* 0x001fe20000400000 */
[----:B------:R-:W0:Y:S01]  /*0390*/  LDC.64 R4, c[0x0][0x218] ;  /* 0x00008600ff047b82 */ /* 0x000e220000000a00 */
[----:B------:R-:W-:Y:S01]  /*03a0*/  FADD R12, -R12, R10 ;  /* 0x0000000a0c0c7221 */ /* 0x000fe20000000100 */
[----:B------:R-:W-:Y:S01]  /*03b0*/  FADD R13, -R13, R11 ;  /* 0x0000000b0d0d7221 */ /* 0x000fe20000000100 */
[----:B-1----:R-:W-:-:S02]  /*03c0*/  FMUL R18, R21, R18 ;  /* 0x0000001215127220 */ /* 0x002fc40000400000 */
[----:B------:R-:W-:Y:S02]  /*03d0*/  FMUL R19, R12, R19 ;  /* 0x000000130c137220 */ /* 0x000fe40000400000 */
[----:B------:R-:W-:Y:S02]  /*03e0*/  FMUL R18, R13, R18 ;  /* 0x000000120d127220 */ /* 0x000fe40000400000 */
[----:B---3--:R-:W-:Y:S02]  /*03f0*/  FFMA R14, R14, R19, R16 ;  /* 0x000000130e0e7223 */ /* 0x008fe40000000010 */
[----:B------:R-:W-:-:S03]  /*0400*/  FFMA R15, R15, R18, R17 ;  /* 0x000000120f0f7223 */ /* 0x000fc60000000011 */
[----:B------:R-:W-:Y:S02]  /*0410*/  FSETP.GT.AND P0, PT, R14, RZ, PT ;  /* 0x000000ff0e00720b */ /* 0x000fe40003f04000 */
[----:B------:R-:W-:Y:S01]  /*0420*/  FSETP.GT.AND P1, PT, R15, RZ, PT ;  /* 0x000000ff0f00720b */ /* 0x000fe20003f24000 */
[----:B------:R-:W-:Y:S01]  /*0430*/  STG.E.64 desc[UR4][R2.64], R10 ;  /* 0x0000000a02007986 */ /* 0x000fe2000c101b04 */
[----:B0-----:R-:W-:-:S09]  /*0440*/  IMAD.WIDE R4, R0, 0x4, R4 ;  /* 0x0000000400047825 */ /* 0x001fd200078e0204 */
[----:B------:R-:W-:Y:S02]  /*0450*/  @!P0 FMUL R14, R14, 0.10000000149011611938 ;  /* 0x3dcccccd0e0e8820 */ /* 0x000fe40000400000 */
[----:B------:R-:W-:-:S05]  /*0460*/  @!P1 FMUL R15, R15, 0.10000000149011611938 ;  /* 0x3dcccccd0f0f9820 */ /* 0x000fca0000400000 */
[----:B------:R-:W-:Y:S01]  /*0470*/  STG.E.64 desc[UR4][R4.64], R14 ;  /* 0x0000000e04007986 */ /* 0x000fe2000c101b04 */
[----:B------:R-:W-:Y:S05]  /*0480*/  EXIT ;  /* 0x000000000000794d */ /* 0x000fea0003800000 */
.L_x_0:
[----:B------:R-:W-:-:S00]  /*0490*/  BRA `(.L_x_0) ;  /* 0xfffffffc00fc7947 */ /* 0x000fc0000383ffff */
[----:B------:R-:W-:-:S00]  /*04a0*/  NOP ;  /* 0x0000000000007918 */ /* 0x000fc00000000000 */
        /* <DEDUP_REMOVED lines=13> */
.L_x_1:


//--------------------- .nv.global.init           --------------------------
	.section	.nv.global.init,"aw",@progbits
.nv.global.init:
	.type		_$_str,@object
	.size		_$_str,(_$_str_$_2 - _$_str)
_$_str:
        /*0000*/ 	.byte	0x5f, 0x5f, 0x43, 0x55, 0x44, 0x41, 0x5f, 0x46, 0x54, 0x5a, 0x00
	.type		_$_str_$_2,@object
	.size		_$_str_$_2,(.L_1 - _$_str_$_2)
_$_str_$_2:
        /*000b*/ 	.byte	0x5f, 0x5f, 0x43, 0x55, 0x44, 0x41, 0x5f, 0x50, 0x52, 0x45, 0x43, 0x5f, 0x53, 0x51, 0x52, 0x54
        /*001b*/ 	.byte	0x00
.L_1:


//--------------------- .nv.constant0.triton_poi_fused__native_batch_norm_legit_no_training_add_convolution_leaky_relu_21 --------------------------
	.section	.nv.constant0.triton_poi_fused__native_batch_norm_legit_no_training_add_convolution_leaky_relu_21,"a",@progbits
	.sectionflags	@""
	.align	4
.nv.constant0.triton_poi_fused__native_batch_norm_legit_no_training_add_convolution_leaky_relu_21:
	.zero		596
